	.headerflags	@"EF_CUDA_TEXMODE_UNIFIED EF_CUDA_64BIT_ADDRESS EF_CUDA_ACCELERATORS EF_CUDA_SM90 EF_CUDA_VIRTUAL_SM(EF_CUDA_SM90)"
	.elftype	@"ET_EXEC"


//--------------------- .nv.info                  --------------------------
	.section	.nv.info,"",@"SHT_CUDA_INFO"
	.align	4


	//----- nvinfo : EIATTR_REGCOUNT
	.align		4
        /*0000*/ 	.byte	0x04, 0x2f
        /*0002*/ 	.short	(.L_1 - .L_0)
	.align		4
.L_0:
        /*0004*/ 	.word	index@(triton_poi_fused_convolution_silu_36)
        /*0008*/ 	.word	0x0000000e


	//----- nvinfo : EIATTR_MIN_STACK_SIZE
	.align		4
.L_1:
        /*000c*/ 	.byte	0x04, 0x12
        /*000e*/ 	.short	(.L_3 - .L_2)
	.align		4
.L_2:
        /*0010*/ 	.word	index@(triton_poi_fused_convolution_silu_36)
        /*0014*/ 	.word	0x00000000


	//----- nvinfo : EIATTR_FRAME_SIZE
	.align		4
.L_3:
        /*0018*/ 	.byte	0x04, 0x11
        /*001a*/ 	.short	(.L_5 - .L_4)
	.align		4
.L_4:
        /*001c*/ 	.word	index@(triton_poi_fused_convolution_silu_36)
        /*0020*/ 	.word	0x00000000


	//----- nvinfo : EIATTR_MIN_STACK_SIZE
	.align		4
.L_5:
        /*0024*/ 	.byte	0x04, 0x12
        /*0026*/ 	.short	(.L_7 - .L_6)
	.align		4
.L_6:
        /*0028*/ 	.word	index@(triton_poi_fused_convolution_silu_36)
        /*002c*/ 	.word	0x00000000
.L_7:


//--------------------- .nv.info.triton_poi_fused_convolution_silu_36 --------------------------
	.section	.nv.info.triton_poi_fused_convolution_silu_36,"",@"SHT_CUDA_INFO"
	.sectionflags	@""
	.align	4


	//----- nvinfo : EIATTR_CUDA_API_VERSION
	.align		4
        /*0000*/ 	.byte	0x04, 0x37
        /*0002*/ 	.short	(.L_9 - .L_8)
.L_8:
        /*0004*/ 	.word	0x0000007c


	//----- nvinfo : EIATTR_KPARAM_INFO
	.align		4
.L_9:
        /*0008*/ 	.byte	0x04, 0x17
        /*000a*/ 	.short	(.L_11 - .L_10)
.L_10:
        /*000c*/ 	.word	0x00000000
        /*0010*/ 	.short	0x0003
        /*0012*/ 	.short	0x0018
        /*0014*/ 	.byte	0x00, 0xf0, 0x11, 0x00


	//----- nvinfo : EIATTR_KPARAM_INFO
	.align		4
.L_11:
        /*0018*/ 	.byte	0x04, 0x17
        /*001a*/ 	.short	(.L_13 - .L_12)
.L_12:
        /*001c*/ 	.word	0x00000000
        /*0020*/ 	.short	0x0002
        /*0022*/ 	.short	0x0010
        /*0024*/ 	.byte	0x00, 0xf4, 0x21, 0x00


	//----- nvinfo : EIATTR_KPARAM_INFO
	.align		4
.L_13:
        /*0028*/ 	.byte	0x04, 0x17
        /*002a*/ 	.short	(.L_15 - .L_14)
.L_14:
        /*002c*/ 	.word	0x00000000
        /*0030*/ 	.short	0x0001
        /*0032*/ 	.short	0x0008
        /*0034*/ 	.byte	0x00, 0xf4, 0x21, 0x00


	//----- nvinfo : EIATTR_KPARAM_INFO
	.align		4
.L_15:
        /*0038*/ 	.byte	0x04, 0x17
        /*003a*/ 	.short	(.L_17 - .L_16)
.L_16:
        /*003c*/ 	.word	0x00000000
        /*0040*/ 	.short	0x0000
        /*0042*/ 	.short	0x0000
        /*0044*/ 	.byte	0x00, 0xf4, 0x21, 0x00


	//----- nvinfo : EIATTR_SPARSE_MMA_MASK
	.align		4
.L_17:
        /*0048*/ 	.byte	0x03, 0x50
        /*004a*/ 	.short	0x0000


	//----- nvinfo : EIATTR_MAXREG_COUNT
	.align		4
        /*004c*/ 	.byte	0x03, 0x1b
        /*004e*/ 	.short	0x00ff


	//----- nvinfo : EIATTR_EXIT_INSTR_OFFSETS
	.align		4
        /*0050*/ 	.byte	0x04, 0x1c
        /*0052*/ 	.short	(.L_19 - .L_18)


	//   ....[0]....
.L_18:
        /*0054*/ 	.word	0x00000260


	//   ....[1]....
        /*0058*/ 	.word	0x00000280


	//----- nvinfo : EIATTR_REQNTID
	.align		4
.L_19:
        /*005c*/ 	.byte	0x04, 0x10
        /*005e*/ 	.short	(.L_21 - .L_20)
.L_20:
        /*0060*/ 	.word	0x00000080
        /*0064*/ 	.word	0x00000001
        /*0068*/ 	.word	0x00000001


	//----- nvinfo : EIATTR_CBANK_PARAM_SIZE
	.align		4
.L_21:
        /*006c*/ 	.byte	0x03, 0x19
        /*006e*/ 	.short	0x001c


	//----- nvinfo : EIATTR_PARAM_CBANK
	.align		4
        /*0070*/ 	.byte	0x04, 0x0a
        /*0072*/ 	.short	(.L_23 - .L_22)
	.align		4
.L_22:
        /*0074*/ 	.word	index@(.nv.constant0.triton_poi_fused_convolution_silu_36)
        /*0078*/ 	.short	0x0210
        /*007a*/ 	.short	0x001c


	//----- nvinfo : EIATTR_SW_WAR
	.align		4
.L_23:
        /*007c*/ 	.byte	0x04, 0x36
        /*007e*/ 	.short	(.L_25 - .L_24)
.L_24:
        /*0080*/ 	.word	0x00000008
.L_25:


//--------------------- .nv.callgraph             --------------------------
	.section	.nv.callgraph,"",@"SHT_CUDA_CALLGRAPH"
	.align	4
	.sectionentsize	8
	.align		4
        /*0000*/ 	.word	0x00000000
	.align		4
        /*0004*/ 	.word	0xffffffff
	.align		4
        /*0008*/ 	.word	0x00000000
	.align		4
        /*000c*/ 	.word	0xfffffffe
	.align		4
        /*0010*/ 	.word	0x00000000
	.align		4
        /*0014*/ 	.word	0xfffffffd
	.align		4
        /*0018*/ 	.word	0x00000000
	.align		4
        /*001c*/ 	.word	0xfffffffc


//--------------------- .text.triton_poi_fused_convolution_silu_36 --------------------------
	.section	.text.triton_poi_fused_convolution_silu_36,"ax",@progbits
	.align	128
        .global         triton_poi_fused_convolution_silu_36
        .type           triton_poi_fused_convolution_silu_36,@function
        .size           triton_poi_fused_convolution_silu_36,(.L_x_1 - triton_poi_fused_convolution_silu_36)
        .other          triton_poi_fused_convolution_silu_36,@"STO_CUDA_ENTRY STV_DEFAULT"
triton_poi_fused_convolution_silu_36:
.text.triton_poi_fused_convolution_silu_36:
[----:B------:R-:W0:Y:S02]  /*0000*/  LDC R1, c[0x0][0x28] ;  /* 0x00000a00ff017b82 */ /* 0x000e240000000800 */
[----:B------:R-:W1:Y:S01]  /*0010*/  S2R R0, SR_TID.X ;  /* 0x0000000000007919 */ /* 0x000e620000002100 */
[----:B------:R-:W2:Y:S01]  /*0020*/  LDC.64 R4, c[0x0][0x218] ;  /* 0x00008600ff047b82 */ /* 0x000ea20000000a00 */
[----:B------:R-:W-:Y:S01]  /*0030*/  ULDC.64 UR4, c[0x0][0x208] ;  /* 0x0000820000047ab9 */ /* 0x000fe20000000a00 */
[----:B------:R-:W3:Y:S06]  /*0040*/  S2R R9, SR_CTAID.X ;  /* 0x0000000000097919 */ /* 0x000eec0000002500 */
[----:B------:R-:W4:Y:S01]  /*0050*/  LDC.64 R2, c[0x0][0x210] ;  /* 0x00008400ff027b82 */ /* 0x000f220000000a00 */
[----:B-1----:R-:W-:-:S02]  /*0060*/  LOP3.LUT R0, R0, 0x7f, RZ, 0xc0, !PT ;  /* 0x0000007f00007812 */ /* 0x002fc400078ec0ff */
[----:B---3--:R-:W-:Y:S02]  /*0070*/  SHF.R.S32.HI R6, RZ, 0x18, R9 ;  /* 0x00000018ff067819 */ /* 0x008fe40000011409 */
[----:B------:R-:W-:Y:S02]  /*0080*/  LEA R9, R9, R0, 0x7 ;  /* 0x0000000009097211 */ /* 0x000fe400078e38ff */
[----:B------:R-:W-:Y:S02]  /*0090*/  SGXT R0, R6, 0x1 ;  /* 0x000000010600781a */ /* 0x000fe40000000200 */
[C---:B------:R-:W-:Y:S01]  /*00a0*/  ISETP.GE.AND P0, PT, R9.reuse, 0x100, PT ;  /* 0x000001000900780c */ /* 0x040fe20003f06270 */
[----:B----4-:R-:W-:Y:S01]  /*00b0*/  IMAD.WIDE R2, R9, 0x4, R2 ;  /* 0x0000000409027825 */ /* 0x010fe200078e0202 */
[----:B------:R-:W-:-:S04]  /*00c0*/  LEA.HI R0, R0, R9, RZ, 0x6 ;  /* 0x0000000900007211 */ /* 0x000fc800078f30ff */
[----:B------:R-:W-:-:S04]  /*00d0*/  LOP3.LUT R0, R0, 0xffffffc0, RZ, 0xc0, !PT ;  /* 0xffffffc000007812 */ /* 0x000fc800078ec0ff */
[----:B------:R-:W-:Y:S01]  /*00e0*/  IADD3 R7, R9, -R0, RZ ;  /* 0x8000000009077210 */ /* 0x000fe20007ffe0ff */
[----:B------:R-:W-:-:S04]  /*00f0*/  HFMA2.MMA R0, -RZ, RZ, 0, 0 ;  /* 0x00000000ff007435 */ /* 0x000fc800000001ff */
[----:B--2---:R-:W-:Y:S01]  /*0100*/  IMAD.WIDE R4, R7, 0x4, R4 ;  /* 0x0000000407047825 */ /* 0x004fe200078e0204 */
[----:B------:R-:W-:-:S05]  /*0110*/  MOV R7, RZ ;  /* 0x000000ff00077202 */ /* 0x000fca0000000f00 */
[----:B------:R-:W2:Y:S04]  /*0120*/  @!P0 LDG.E R0, desc[UR4][R2.64] ;  /* 0x0000000402008981 */ /* 0x000ea8000c1e1900 */
[----:B------:R1:W2:Y:S02]  /*0130*/  @!P0 LDG.E.EL R7, desc[UR4][R4.64] ;  /* 0x0000000404078981 */ /* 0x0002a4000c2e1900 */
[----:B-1----:R-:W-:Y:S01]  /*0140*/  HFMA2.MMA R5, -RZ, RZ, 1.625, 0 ;  /* 0x3e800000ff057435 */ /* 0x002fe200000001ff */
[----:B--2---:R-:W-:-:S04]  /*0150*/  FADD R11, R7, R0 ;  /* 0x00000000070b7221 */ /* 0x004fc80000000000 */
[----:B------:R-:W-:Y:S01]  /*0160*/  FADD R0, RZ, -R11 ;  /* 0x8000000bff007221 */ /* 0x000fe20000000000 */
[----:B------:R1:W-:Y:S03]  /*0170*/  @!P0 STG.E desc[UR4][R2.64], R11 ;  /* 0x0000000b02008986 */ /* 0x0003e6000c101904 */
[----:B------:R-:W-:-:S05]  /*0180*/  FMUL R0, R0, 1.4426950216293334961 ;  /* 0x3fb8aa3b00007820 */ /* 0x000fca0000400000 */
[----:B------:R-:W-:-:S13]  /*0190*/  FSETP.GEU.AND P1, PT, R0, -126, PT ;  /* 0xc2fc00000000780b */ /* 0x000fda0003f2e000 */
[----:B------:R-:W-:-:S04]  /*01a0*/  @!P1 FMUL R0, R0, 0.5 ;  /* 0x3f00000000009820 */ /* 0x000fc80000400000 */
[----:B------:R-:W2:Y:S02]  /*01b0*/  MUFU.EX2 R6, R0 ;  /* 0x0000000000067308 */ /* 0x000ea40000000800 */
[----:B--2---:R-:W-:-:S04]  /*01c0*/  @!P1 FMUL R6, R6, R6 ;  /* 0x0000000606069220 */ /* 0x004fc80000400000 */
[----:B------:R-:W-:Y:S02]  /*01d0*/  FADD R8, R6, 1 ;  /* 0x3f80000006087421 */ /* 0x000fe40000000000 */
[----:B------:R-:W2:Y:S03]  /*01e0*/  LDC.64 R6, c[0x0][0x220] ;  /* 0x00008800ff067b82 */ /* 0x000ea60000000a00 */
[----:B------:R-:W-:-:S04]  /*01f0*/  FSETP.GT.AND P1, PT, R8, 8.50705917302346158658e+37, PT ;  /* 0x7e8000000800780b */ /* 0x000fc80003f24000 */
[----:B------:R-:W-:-:S09]  /*0200*/  FSEL R5, R5, 1, P1 ;  /* 0x3f80000005057808 */ /* 0x000fd20000800000 */
[----:B------:R-:W-:-:S06]  /*0210*/  @P1 FMUL R8, R8, 0.25 ;  /* 0x3e80000008081820 */ /* 0x000fcc0000400000 */
[----:B------:R-:W3:Y:S02]  /*0220*/  MUFU.RCP R8, R8 ;  /* 0x0000000800087308 */ /* 0x000ee40000001000 */
[----:B---3--:R-:W-:Y:S01]  /*0230*/  FMUL R10, R8, R5 ;  /* 0x00000005080a7220 */ /* 0x008fe20000400000 */
[----:B--2---:R-:W-:-:S04]  /*0240*/  IMAD.WIDE R4, R9, 0x4, R6 ;  /* 0x0000000409047825 */ /* 0x004fc800078e0206 */
[----:B------:R-:W-:Y:S01]  /*0250*/  FMUL R7, R11, R10 ;  /* 0x0000000a0b077220 */ /* 0x000fe20000400000 */
[----:B-1----:R-:W-:Y:S06]  /*0260*/  @P0 EXIT ;  /* 0x000000000000094d */ /* 0x002fec0003800000 */
[----:B------:R-:W-:Y:S01]  /*0270*/  STG.E desc[UR4][R4.64], R7 ;  /* 0x0000000704007986 */ /* 0x000fe2000c101904 */
[----:B------:R-:W-:Y:S05]  /*0280*/  EXIT ;  /* 0x000000000000794d */ /* 0x000fea0003800000 */
.L_x_0:
[----:B------:R-:W-:-:S00]  /*0290*/  BRA `(.L_x_0) ;  /* 0xfffffffc00fc7947 */ /* 0x000fc0000383ffff */
[----:B------:R-:W-:-:S00]  /*02a0*/  NOP ;  /* 0x0000000000007918 */ /* 0x000fc00000000000 */
        /* <DEDUP_REMOVED lines=13> */
.L_x_1:


//--------------------- .nv.constant0.triton_poi_fused_convolution_silu_36 --------------------------
	.section	.nv.constant0.triton_poi_fused_convolution_silu_36,"a",@progbits
	.sectionflags	@""
	.align	4
.nv.constant0.triton_poi_fused_convolution_silu_36:
	.zero		556
